//
// Generated by NVIDIA NVVM Compiler
//
// Compiler Build ID: CL-36424714
// Cuda compilation tools, release 13.0, V13.0.88
// Based on NVVM 20.0.0
//

.version 9.0
.target sm_100
.address_size 64

	// .globl	_Z33gpu_matrixmult_rectangular_sharedPdS_S_iiii
.extern .shared .align 16 .b8 tiles[];

.visible .entry _Z33gpu_matrixmult_rectangular_sharedPdS_S_iiii(
	.param .u64 .ptr .align 1 _Z33gpu_matrixmult_rectangular_sharedPdS_S_iiii_param_0,
	.param .u64 .ptr .align 1 _Z33gpu_matrixmult_rectangular_sharedPdS_S_iiii_param_1,
	.param .u64 .ptr .align 1 _Z33gpu_matrixmult_rectangular_sharedPdS_S_iiii_param_2,
	.param .u32 _Z33gpu_matrixmult_rectangular_sharedPdS_S_iiii_param_3,
	.param .u32 _Z33gpu_matrixmult_rectangular_sharedPdS_S_iiii_param_4,
	.param .u32 _Z33gpu_matrixmult_rectangular_sharedPdS_S_iiii_param_5,
	.param .u32 _Z33gpu_matrixmult_rectangular_sharedPdS_S_iiii_param_6
)
{
	.reg .pred 	%p<20>;
	.reg .b32 	%r<86>;
	.reg .b64 	%rd<31>;
	.reg .b64 	%fd<78>;

	ld.param.u64 	%rd13, [_Z33gpu_matrixmult_rectangular_sharedPdS_S_iiii_param_0];
	ld.param.u64 	%rd14, [_Z33gpu_matrixmult_rectangular_sharedPdS_S_iiii_param_1];
	ld.param.u32 	%r21, [_Z33gpu_matrixmult_rectangular_sharedPdS_S_iiii_param_3];
	ld.param.u32 	%r22, [_Z33gpu_matrixmult_rectangular_sharedPdS_S_iiii_param_4];
	ld.param.u32 	%r23, [_Z33gpu_matrixmult_rectangular_sharedPdS_S_iiii_param_5];
	ld.param.u32 	%r24, [_Z33gpu_matrixmult_rectangular_sharedPdS_S_iiii_param_6];
	mov.u32 	%r25, %ctaid.x;
	mov.u32 	%r26, %ctaid.y;
	mov.u32 	%r1, %tid.x;
	mov.u32 	%r2, %tid.y;
	mad.lo.s32 	%r3, %r24, %r26, %r2;
	mad.lo.s32 	%r4, %r24, %r25, %r1;
	mul.lo.s32 	%r5, %r24, %r2;
	cvt.rn.f64.s32 	%fd17, %r22;
	cvt.rn.f64.s32 	%fd18, %r24;
	div.rn.f64 	%fd19, %fd17, %fd18;
	cvt.rpi.f64.f64 	%fd1, %fd19;
	setp.leu.f64 	%p1, %fd1, 0d0000000000000000;
	mov.f64 	%fd76, 0d0000000000000000;
	@%p1 bra 	$L__BB0_19;
	mul.lo.s32 	%r27, %r24, %r24;
	shl.b32 	%r28, %r27, 3;
	mov.u32 	%r29, tiles;
	add.s32 	%r6, %r29, %r28;
	mul.lo.s32 	%r7, %r3, %r22;
	and.b32  	%r8, %r24, 7;
	and.b32  	%r9, %r24, 3;
	and.b32  	%r30, %r24, -8;
	cvt.s64.s32 	%rd1, %r30;
	and.b32  	%r10, %r24, 1;
	shl.b32 	%r31, %r1, 3;
	add.s32 	%r32, %r28, %r31;
	add.s32 	%r11, %r29, %r32;
	shl.b32 	%r12, %r24, 6;
	shl.b32 	%r13, %r24, 3;
	cvta.to.global.u64 	%rd2, %rd13;
	cvta.to.global.u64 	%rd3, %rd14;
	mov.f64 	%fd76, 0d0000000000000000;
	mov.b64 	%rd26, 0;
$L__BB0_2:
	setp.ge.s32 	%p2, %r3, %r21;
	cvt.u32.u64 	%r33, %rd26;
	mul.lo.s32 	%r34, %r24, %r33;
	add.s32 	%r14, %r34, %r1;
	add.s32 	%r15, %r34, %r2;
	setp.ge.s32 	%p3, %r14, %r22;
	or.pred  	%p4, %p2, %p3;
	@%p4 bra 	$L__BB0_4;
	add.s32 	%r35, %r14, %r7;
	mul.wide.s32 	%rd17, %r35, 8;
	add.s64 	%rd18, %rd2, %rd17;
	ld.global.f64 	%fd21, [%rd18];
	add.s32 	%r36, %r5, %r1;
	shl.b32 	%r37, %r36, 3;
	mov.u32 	%r38, tiles;
	add.s32 	%r39, %r38, %r37;
	st.shared.f64 	[%r39], %fd21;
$L__BB0_4:
	setp.ge.s32 	%p5, %r4, %r23;
	setp.ge.s32 	%p6, %r15, %r22;
	or.pred  	%p7, %p5, %p6;
	@%p7 bra 	$L__BB0_6;
	mad.lo.s32 	%r40, %r15, %r23, %r4;
	mul.wide.s32 	%rd19, %r40, 8;
	add.s64 	%rd20, %rd3, %rd19;
	ld.global.f64 	%fd22, [%rd20];
	add.s32 	%r41, %r5, %r1;
	shl.b32 	%r42, %r41, 3;
	add.s32 	%r43, %r6, %r42;
	st.shared.f64 	[%r43], %fd22;
$L__BB0_6:
	setp.eq.s32 	%p8, %r24, 0;
	bar.sync 	0;
	@%p8 bra 	$L__BB0_18;
	setp.lt.u32 	%p9, %r24, 8;
	mov.b64 	%rd29, 0;
	@%p9 bra 	$L__BB0_10;
	shl.b32 	%r44, %r5, 3;
	mov.u32 	%r45, tiles;
	add.s32 	%r46, %r44, %r45;
	add.s32 	%r84, %r46, 32;
	mov.u32 	%r85, %r11;
	mov.u64 	%rd27, %rd1;
$L__BB0_9:
	.pragma "nounroll";
	ld.shared.f64 	%fd24, [%r84+-32];
	ld.shared.f64 	%fd25, [%r85];
	fma.rn.f64 	%fd26, %fd24, %fd25, %fd76;
	ld.shared.f64 	%fd27, [%r84+-24];
	add.s32 	%r47, %r85, %r13;
	ld.shared.f64 	%fd28, [%r47];
	fma.rn.f64 	%fd29, %fd27, %fd28, %fd26;
	ld.shared.f64 	%fd30, [%r84+-16];
	add.s32 	%r48, %r47, %r13;
	ld.shared.f64 	%fd31, [%r48];
	fma.rn.f64 	%fd32, %fd30, %fd31, %fd29;
	ld.shared.f64 	%fd33, [%r84+-8];
	add.s32 	%r49, %r48, %r13;
	ld.shared.f64 	%fd34, [%r49];
	fma.rn.f64 	%fd35, %fd33, %fd34, %fd32;
	ld.shared.f64 	%fd36, [%r84];
	add.s32 	%r50, %r49, %r13;
	ld.shared.f64 	%fd37, [%r50];
	fma.rn.f64 	%fd38, %fd36, %fd37, %fd35;
	ld.shared.f64 	%fd39, [%r84+8];
	add.s32 	%r51, %r50, %r13;
	ld.shared.f64 	%fd40, [%r51];
	fma.rn.f64 	%fd41, %fd39, %fd40, %fd38;
	ld.shared.f64 	%fd42, [%r84+16];
	add.s32 	%r52, %r51, %r13;
	ld.shared.f64 	%fd43, [%r52];
	fma.rn.f64 	%fd44, %fd42, %fd43, %fd41;
	ld.shared.f64 	%fd45, [%r84+24];
	add.s32 	%r53, %r52, %r13;
	ld.shared.f64 	%fd46, [%r53];
	fma.rn.f64 	%fd76, %fd45, %fd46, %fd44;
	add.s64 	%rd27, %rd27, -8;
	add.s32 	%r85, %r85, %r12;
	add.s32 	%r84, %r84, 64;
	setp.ne.s64 	%p10, %rd27, 0;
	mov.u64 	%rd29, %rd1;
	@%p10 bra 	$L__BB0_9;
$L__BB0_10:
	setp.eq.s32 	%p11, %r8, 0;
	@%p11 bra 	$L__BB0_18;
	add.s32 	%r54, %r8, -1;
	setp.lt.u32 	%p12, %r54, 3;
	@%p12 bra 	$L__BB0_13;
	cvt.u32.u64 	%r55, %rd29;
	add.s32 	%r56, %r5, %r55;
	shl.b32 	%r57, %r56, 3;
	mov.u32 	%r58, tiles;
	add.s32 	%r59, %r58, %r57;
	ld.shared.f64 	%fd48, [%r59];
	mad.lo.s32 	%r60, %r24, %r55, %r1;
	shl.b32 	%r61, %r60, 3;
	add.s32 	%r62, %r6, %r61;
	ld.shared.f64 	%fd49, [%r62];
	fma.rn.f64 	%fd50, %fd48, %fd49, %fd76;
	ld.shared.f64 	%fd51, [%r59+8];
	add.s32 	%r63, %r62, %r13;
	ld.shared.f64 	%fd52, [%r63];
	fma.rn.f64 	%fd53, %fd51, %fd52, %fd50;
	ld.shared.f64 	%fd54, [%r59+16];
	add.s32 	%r64, %r63, %r13;
	ld.shared.f64 	%fd55, [%r64];
	fma.rn.f64 	%fd56, %fd54, %fd55, %fd53;
	ld.shared.f64 	%fd57, [%r59+24];
	add.s32 	%r65, %r64, %r13;
	ld.shared.f64 	%fd58, [%r65];
	fma.rn.f64 	%fd76, %fd57, %fd58, %fd56;
	add.s64 	%rd29, %rd29, 4;
$L__BB0_13:
	setp.eq.s32 	%p13, %r9, 0;
	@%p13 bra 	$L__BB0_18;
	setp.eq.s32 	%p14, %r9, 1;
	@%p14 bra 	$L__BB0_16;
	cvt.u32.u64 	%r66, %rd29;
	add.s32 	%r67, %r5, %r66;
	shl.b32 	%r68, %r67, 3;
	mov.u32 	%r69, tiles;
	add.s32 	%r70, %r69, %r68;
	ld.shared.f64 	%fd60, [%r70];
	mad.lo.s32 	%r71, %r24, %r66, %r1;
	shl.b32 	%r72, %r71, 3;
	add.s32 	%r73, %r6, %r72;
	ld.shared.f64 	%fd61, [%r73];
	fma.rn.f64 	%fd62, %fd60, %fd61, %fd76;
	ld.shared.f64 	%fd63, [%r70+8];
	add.s32 	%r74, %r73, %r13;
	ld.shared.f64 	%fd64, [%r74];
	fma.rn.f64 	%fd76, %fd63, %fd64, %fd62;
	add.s64 	%rd29, %rd29, 2;
$L__BB0_16:
	setp.eq.s32 	%p15, %r10, 0;
	@%p15 bra 	$L__BB0_18;
	cvt.u32.u64 	%r75, %rd29;
	add.s32 	%r76, %r5, %r75;
	shl.b32 	%r77, %r76, 3;
	mov.u32 	%r78, tiles;
	add.s32 	%r79, %r78, %r77;
	ld.shared.f64 	%fd65, [%r79];
	mad.lo.s32 	%r80, %r24, %r75, %r1;
	shl.b32 	%r81, %r80, 3;
	add.s32 	%r82, %r6, %r81;
	ld.shared.f64 	%fd66, [%r82];
	fma.rn.f64 	%fd76, %fd65, %fd66, %fd76;
$L__BB0_18:
	bar.sync 	0;
	add.s64 	%rd26, %rd26, 1;
	cvt.rn.f64.u64 	%fd67, %rd26;
	setp.gt.f64 	%p16, %fd1, %fd67;
	@%p16 bra 	$L__BB0_2;
$L__BB0_19:
	setp.ge.s32 	%p17, %r4, %r23;
	setp.ge.s32 	%p18, %r3, %r21;
	or.pred  	%p19, %p17, %p18;
	@%p19 bra 	$L__BB0_21;
	ld.param.u64 	%rd25, [_Z33gpu_matrixmult_rectangular_sharedPdS_S_iiii_param_2];
	mad.lo.s32 	%r83, %r3, %r23, %r4;
	cvta.to.global.u64 	%rd22, %rd25;
	mul.wide.s32 	%rd23, %r83, 8;
	add.s64 	%rd24, %rd22, %rd23;
	st.global.f64 	[%rd24], %fd76;
$L__BB0_21:
	ret;

}


// ===== COMPILED SASS (sm_100) =====

	.target	sm_100

	.elftype	@"ET_EXEC"


//--------------------- .note.nv.tkinfo           --------------------------
	.section	.note.nv.tkinfo,"",@"SHT_NOTE"
	.sectionflags	@"SHF_NOTE_NV_TKINFO"
	.tkinfo
        /*0018*/ 	.word	0x00000002
        /*0030*/ 	.string	""
        /*0030*/ 	.string	"ptxas"
        /*0030*/ 	.string	"Cuda compilation tools, release 13.0, V13.0.88"
        /*0030*/ 	.string	"Build cuda_13.0.r13.0/compiler.36424714_0"
        /*0030*/ 	.string	"-arch sm_100 -m 64 "



//--------------------- .note.nv.cuinfo           --------------------------
	.section	.note.nv.cuinfo,"",@"SHT_NOTE"
	.sectionflags	@"SHF_NOTE_NV_CUINFO"
        /*0018*/ 	.short	0x0002
        /*001a*/ 	.short	0x0064
        /*001c*/ 	.short	0x0082
	.zero		2


//--------------------- .nv.info                  --------------------------
	.section	.nv.info,"",@"SHT_CUDA_INFO"
	.align	4


	//----- nvinfo : EIATTR_REGCOUNT
	.align		4
        /*0000*/ 	.byte	0x04, 0x2f
        /*0002*/ 	.short	(.L_1 - .L_0)
	.align		4
.L_0:
        /*0004*/ 	.word	index@(_Z33gpu_matrixmult_rectangular_sharedPdS_S_iiii)
        /*0008*/ 	.word	0x00000020


	//----- nvinfo : EIATTR_FRAME_SIZE
	.align		4
.L_1:
        /*000c*/ 	.byte	0x04, 0x11
        /*000e*/ 	.short	(.L_3 - .L_2)
	.align		4
.L_2:
        /*0010*/ 	.word	index@($__internal_0_$__cuda_sm20_div_rn_f64_full)
        /*0014*/ 	.word	0x00000000


	//----- nvinfo : EIATTR_FRAME_SIZE
	.align		4
.L_3:
        /*0018*/ 	.byte	0x04, 0x11
        /*001a*/ 	.short	(.L_5 - .L_4)
	.align		4
.L_4:
        /*001c*/ 	.word	index@(_Z33gpu_matrixmult_rectangular_sharedPdS_S_iiii)
        /*0020*/ 	.word	0x00000000


	//----- nvinfo : EIATTR_MIN_STACK_SIZE
	.align		4
.L_5:
        /*0024*/ 	.byte	0x04, 0x12
        /*0026*/ 	.short	(.L_7 - .L_6)
	.align		4
.L_6:
        /*0028*/ 	.word	index@(_Z33gpu_matrixmult_rectangular_sharedPdS_S_iiii)
        /*002c*/ 	.word	0x00000000
.L_7:


//--------------------- .nv.compat                --------------------------
	.section	.nv.compat,"",@"SHT_CUDA_COMPAT_INFO"
	.align	4
        /*0000*/ 	.byte	0x02, 0x09, 0x00, 0x00, 0x02, 0x02, 0x01, 0x00, 0x02, 0x05, 0x05, 0x00, 0x03, 0x07, 0x01, 0x01
        /*0010*/ 	.byte	0x02, 0x03, 0x00, 0x00, 0x02, 0x06, 0x01, 0x00, 0x04, 0x0b, 0x08, 0x00, 0x01, 0x00, 0x00, 0x00
        /*0020*/ 	.byte	0x00, 0x00, 0x00, 0x00


//--------------------- .nv.info._Z33gpu_matrixmult_rectangular_sharedPdS_S_iiii --------------------------
	.section	.nv.info._Z33gpu_matrixmult_rectangular_sharedPdS_S_iiii,"",@"SHT_CUDA_INFO"
	.sectionflags	@""
	.align	4


	//----- nvinfo : EIATTR_CUDA_API_VERSION
	.align		4
        /*0000*/ 	.byte	0x04, 0x37
        /*0002*/ 	.short	(.L_9 - .L_8)
.L_8:
        /*0004*/ 	.word	0x00000082


	//----- nvinfo : EIATTR_KPARAM_INFO
	.align		4
.L_9:
        /*0008*/ 	.byte	0x04, 0x17
        /*000a*/ 	.short	(.L_11 - .L_10)
.L_10:
        /*000c*/ 	.word	0x00000000
        /*0010*/ 	.short	0x0006
        /*0012*/ 	.short	0x0024
        /*0014*/ 	.byte	0x00, 0xf0, 0x11, 0x00


	//----- nvinfo : EIATTR_KPARAM_INFO
	.align		4
.L_11:
        /*0018*/ 	.byte	0x04, 0x17
        /*001a*/ 	.short	(.L_13 - .L_12)
.L_12:
        /*001c*/ 	.word	0x00000000
        /*0020*/ 	.short	0x0005
        /*0022*/ 	.short	0x0020
        /*0024*/ 	.byte	0x00, 0xf0, 0x11, 0x00


	//----- nvinfo : EIATTR_KPARAM_INFO
	.align		4
.L_13:
        /*0028*/ 	.byte	0x04, 0x17
        /*002a*/ 	.short	(.L_15 - .L_14)
.L_14:
        /*002c*/ 	.word	0x00000000
        /*0030*/ 	.short	0x0004
        /*0032*/ 	.short	0x001c
        /*0034*/ 	.byte	0x00, 0xf0, 0x11, 0x00


	//----- nvinfo : EIATTR_KPARAM_INFO
	.align		4
.L_15:
        /*0038*/ 	.byte	0x04, 0x17
        /*003a*/ 	.short	(.L_17 - .L_16)
.L_16:
        /*003c*/ 	.word	0x00000000
        /*0040*/ 	.short	0x0003
        /*0042*/ 	.short	0x0018
        /*0044*/ 	.byte	0x00, 0xf0, 0x11, 0x00


	//----- nvinfo : EIATTR_KPARAM_INFO
	.align		4
.L_17:
        /*0048*/ 	.byte	0x04, 0x17
        /*004a*/ 	.short	(.L_19 - .L_18)
.L_18:
        /*004c*/ 	.word	0x00000000
        /*0050*/ 	.short	0x0002
        /*0052*/ 	.short	0x0010
        /*0054*/ 	.byte	0x00, 0xf5, 0x21, 0x00


	//----- nvinfo : EIATTR_KPARAM_INFO
	.align		4
.L_19:
        /*0058*/ 	.byte	0x04, 0x17
        /*005a*/ 	.short	(.L_21 - .L_20)
.L_20:
        /*005c*/ 	.word	0x00000000
        /*0060*/ 	.short	0x0001
        /*0062*/ 	.short	0x0008
        /*0064*/ 	.byte	0x00, 0xf5, 0x21, 0x00


	//----- nvinfo : EIATTR_KPARAM_INFO
	.align		4
.L_21:
        /*0068*/ 	.byte	0x04, 0x17
        /*006a*/ 	.short	(.L_23 - .L_22)
.L_22:
        /*006c*/ 	.word	0x00000000
        /*0070*/ 	.short	0x0000
        /*0072*/ 	.short	0x0000
        /*0074*/ 	.byte	0x00, 0xf5, 0x21, 0x00


	//----- nvinfo : EIATTR_SPARSE_MMA_MASK
	.align		4
.L_23:
        /*0078*/ 	.byte	0x03, 0x50
        /*007a*/ 	.short	0x0000


	//----- nvinfo : EIATTR_MAXREG_COUNT
	.align		4
        /*007c*/ 	.byte	0x03, 0x1b
        /*007e*/ 	.short	0x00ff


	//----- nvinfo : EIATTR_NUM_BARRIERS
	.align		4
        /*0080*/ 	.byte	0x02, 0x4c
        /*0082*/ 	.byte	0x01
	.zero		1


	//----- nvinfo : EIATTR_MERCURY_ISA_VERSION
	.align		4
        /*0084*/ 	.byte	0x03, 0x5f
        /*0086*/ 	.short	0x0101


	//----- nvinfo : EIATTR_VRC_CTA_INIT_COUNT
	.align		4
        /*0088*/ 	.byte	0x02, 0x4a
	.zero		1
	.zero		1


	//----- nvinfo : EIATTR_EXIT_INSTR_OFFSETS
	.align		4
        /*008c*/ 	.byte	0x04, 0x1c
        /*008e*/ 	.short	(.L_25 - .L_24)


	//   ....[0]....
.L_24:
        /*0090*/ 	.word	0x00000c50


	//   ....[1]....
        /*0094*/ 	.word	0x00000ca0


	//----- nvinfo : EIATTR_CRS_STACK_SIZE
	.align		4
.L_25:
        /*0098*/ 	.byte	0x04, 0x1e
        /*009a*/ 	.short	(.L_27 - .L_26)
.L_26:
        /*009c*/ 	.word	0x00000000


	//----- nvinfo : EIATTR_CBANK_PARAM_SIZE
	.align		4
.L_27:
        /*00a0*/ 	.byte	0x03, 0x19
        /*00a2*/ 	.short	0x0028


	//----- nvinfo : EIATTR_PARAM_CBANK
	.align		4
        /*00a4*/ 	.byte	0x04, 0x0a
        /*00a6*/ 	.short	(.L_29 - .L_28)
	.align		4
.L_28:
        /*00a8*/ 	.word	index@(.nv.constant0._Z33gpu_matrixmult_rectangular_sharedPdS_S_iiii)
        /*00ac*/ 	.short	0x0380
        /*00ae*/ 	.short	0x0028


	//----- nvinfo : EIATTR_SW_WAR
	.align		4
.L_29:
        /*00b0*/ 	.byte	0x04, 0x36
        /*00b2*/ 	.short	(.L_31 - .L_30)
.L_30:
        /*00b4*/ 	.word	0x00000008
.L_31:


//--------------------- .nv.callgraph             --------------------------
	.section	.nv.callgraph,"",@"SHT_CUDA_CALLGRAPH"
	.align	4
	.sectionentsize	8
	.align		4
        /*0000*/ 	.word	0x00000000
	.align		4
        /*0004*/ 	.word	0xffffffff
	.align		4
        /*0008*/ 	.word	0x00000000
	.align		4
        /*000c*/ 	.word	0xfffffffe
	.align		4
        /*0010*/ 	.word	0x00000000
	.align		4
        /*0014*/ 	.word	0xfffffffd
	.align		4
        /*0018*/ 	.word	0x00000000
	.align		4
        /*001c*/ 	.word	0xfffffffc


//--------------------- .text._Z33gpu_matrixmult_rectangular_sharedPdS_S_iiii --------------------------
	.section	.text._Z33gpu_matrixmult_rectangular_sharedPdS_S_iiii,"ax",@progbits
	.align	128
        .global         _Z33gpu_matrixmult_rectangular_sharedPdS_S_iiii
        .type           _Z33gpu_matrixmult_rectangular_sharedPdS_S_iiii,@function
        .size           _Z33gpu_matrixmult_rectangular_sharedPdS_S_iiii,(.L_x_14 - _Z33gpu_matrixmult_rectangular_sharedPdS_S_iiii)
        .other          _Z33gpu_matrixmult_rectangular_sharedPdS_S_iiii,@"STO_CUDA_ENTRY STV_DEFAULT"
_Z33gpu_matrixmult_rectangular_sharedPdS_S_iiii:
.text._Z33gpu_matrixmult_rectangular_sharedPdS_S_iiii:
[----:B------:R-:W-:Y:S08]  /*0000*/  LDC R1, c[0x0][0x37c] ;  /* 0x0000df00ff017b82 */ /* 0x000ff00000000800 */
[----:B------:R-:W0:Y:S01]  /*0010*/  LDC R13, c[0x0][0x3a4] ;  /* 0x0000e900ff0d7b82 */ /* 0x000e220000000800 */
[----:B------:R-:W-:Y:S01]  /*0020*/  IMAD.MOV.U32 R2, RZ, RZ, 0x1 ;  /* 0x00000001ff027424 */ /* 0x000fe200078e00ff */
[----:B------:R-:W1:Y:S01]  /*0030*/  LDCU UR4, c[0x0][0x39c] ;  /* 0x00007380ff0477ac */ /* 0x000e620008000800 */
[----:B------:R-:W2:Y:S05]  /*0040*/  S2R R0, SR_TID.Y ;  /* 0x0000000000007919 */ /* 0x000eaa0000002200 */
[----:B------:R-:W-:Y:S01]  /*0050*/  S2UR UR5, SR_CTAID.Y ;  /* 0x00000000000579c3 */ /* 0x000fe20000002600 */
[----:B-1----:R-:W1:Y:S07]  /*0060*/  I2F.F64 R10, UR4 ;  /* 0x00000004000a7d12 */ /* 0x002e6e0008201c00 */
[----:B------:R-:W3:Y:S01]  /*0070*/  S2UR UR4, SR_CTAID.X ;  /* 0x00000000000479c3 */ /* 0x000ee20000002500 */
[----:B0-----:R-:W0:Y:S01]  /*0080*/  I2F.F64 R18, R13 ;  /* 0x0000000d00127312 */ /* 0x001e220000201c00 */
[----:B-1----:R-:W-:-:S07]  /*0090*/  FSETP.GEU.AND P1, PT, |R11|, 6.5827683646048100446e-37, PT ;  /* 0x036000000b00780b */ /* 0x002fce0003f2e200 */
[----:B0-----:R-:W0:Y:S02]  /*00a0*/  MUFU.RCP64H R3, R19 ;  /* 0x0000001300037308 */ /* 0x001e240000001800 */
[----:B0-----:R-:W-:-:S08]  /*00b0*/  DFMA R4, -R18, R2, 1 ;  /* 0x3ff000001204742b */ /* 0x001fd00000000102 */
[----:B------:R-:W-:-:S08]  /*00c0*/  DFMA R4, R4, R4, R4 ;  /* 0x000000040404722b */ /* 0x000fd00000000004 */
[----:B------:R-:W-:-:S08]  /*00d0*/  DFMA R4, R2, R4, R2 ;  /* 0x000000040204722b */ /* 0x000fd00000000002 */
[----:B------:R-:W-:-:S08]  /*00e0*/  DFMA R2, -R18, R4, 1 ;  /* 0x3ff000001202742b */ /* 0x000fd00000000104 */
[----:B------:R-:W-:Y:S02]  /*00f0*/  DFMA R4, R4, R2, R4 ;  /* 0x000000020404722b */ /* 0x000fe40000000004 */
[----:B------:R-:W3:Y:S06]  /*0100*/  S2R R2, SR_TID.X ;  /* 0x0000000000027919 */ /* 0x000eec0000002100 */
[----:B------:R-:W-:-:S08]  /*0110*/  DMUL R8, R10, R4 ;  /* 0x000000040a087228 */ /* 0x000fd00000000000 */
[----:B------:R-:W-:-:S08]  /*0120*/  DFMA R6, -R18, R8, R10 ;  /* 0x000000081206722b */ /* 0x000fd0000000010a */
[----:B------:R-:W-:Y:S01]  /*0130*/  DFMA R8, R4, R6, R8 ;  /* 0x000000060408722b */ /* 0x000fe20000000008 */
[----:B--2---:R-:W-:-:S09]  /*0140*/  IMAD R5, R0, R13, RZ ;  /* 0x0000000d00057224 */ /* 0x004fd200078e02ff */
[----:B------:R-:W-:Y:S01]  /*0150*/  FFMA R3, RZ, R19, R9 ;  /* 0x00000013ff037223 */ /* 0x000fe20000000009 */
[----:B---3--:R-:W-:-:S04]  /*0160*/  IMAD R4, R13, UR4, R2 ;  /* 0x000000040d047c24 */ /* 0x008fc8000f8e0202 */
[----:B------:R-:W-:Y:S01]  /*0170*/  FSETP.GT.AND P0, PT, |R3|, 1.469367938527859385e-39, PT ;  /* 0x001000000300780b */ /* 0x000fe20003f04200 */
[----:B------:R-:W-:-:S12]  /*0180*/  IMAD R3, R13, UR5, R0 ;  /* 0x000000050d037c24 */ /* 0x000fd8000f8e0200 */
[----:B------:R-:W-:Y:S05]  /*0190*/  @P0 BRA P1, `(.L_x_0) ;  /* 0x0000000000080947 */ /* 0x000fea0000800000 */
[----:B------:R-:W-:-:S07]  /*01a0*/  MOV R22, 0x1c0 ;  /* 0x000001c000167802 */ /* 0x000fce0000000f00 */
[----:B------:R-:W-:Y:S05]  /*01b0*/  CALL.REL.NOINC `($__internal_0_$__cuda_sm20_div_rn_f64_full) ;  /* 0x0000000800bc7944 */ /* 0x000fea0003c00000 */
.L_x_0:
[----:B------:R-:W0:Y:S01]  /*01c0*/  FRND.F64.CEIL R8, R8 ;  /* 0x0000000800087313 */ /* 0x000e220000309800 */
[----:B------:R-:W1:Y:S01]  /*01d0*/  LDCU.64 UR14, c[0x0][0x358] ;  /* 0x00006b00ff0e77ac */ /* 0x000e620008000a00 */
[----:B------:R-:W-:Y:S01]  /*01e0*/  CS2R R20, SRZ ;  /* 0x0000000000147805 */ /* 0x000fe2000001ff00 */
[----:B0-----:R-:W-:-:S14]  /*01f0*/  DSETP.GT.AND P0, PT, R8, RZ, PT ;  /* 0x000000ff0800722a */ /* 0x001fdc0003f04000 */
[----:B-1----:R-:W-:Y:S05]  /*0200*/  @!P0 BRA `(.L_x_1) ;  /* 0x0000000800808947 */ /* 0x002fea0003800000 */
[----:B------:R-:W0:Y:S01]  /*0210*/  LDCU UR8, c[0x0][0x3a4] ;  /* 0x00007480ff0877ac */ /* 0x000e220008000800 */
[----:B------:R-:W1:Y:S01]  /*0220*/  S2UR UR6, SR_CgaCtaId ;  /* 0x00000000000679c3 */ /* 0x000e620000008800 */
[----:B------:R-:W-:Y:S01]  /*0230*/  CS2R R20, SRZ ;  /* 0x0000000000147805 */ /* 0x000fe2000001ff00 */
[----:B------:R-:W-:Y:S01]  /*0240*/  UMOV UR5, 0x400 ;  /* 0x0000040000057882 */ /* 0x000fe20000000000 */
[----:B------:R-:W-:Y:S01]  /*0250*/  UMOV UR7, URZ ;  /* 0x000000ff00077c82 */ /* 0x000fe20008000000 */
[----:B0-----:R-:W-:Y:S02]  /*0260*/  UIMAD UR4, UR8, UR8, URZ ;  /* 0x00000008080472a4 */ /* 0x001fe4000f8e02ff */
[----:B------:R-:W-:Y:S02]  /*0270*/  ULOP3.LUT UR9, UR8, 0xfffffff8, URZ, 0xc0, !UPT ;  /* 0xfffffff808097892 */ /* 0x000fe4000f8ec0ff */
[----:B------:R-:W-:Y:S02]  /*0280*/  USHF.L.U32 UR4, UR4, 0x3, URZ ;  /* 0x0000000304047899 */ /* 0x000fe400080006ff */
[----:B------:R-:W-:-:S02]  /*0290*/  ULOP3.LUT UR13, UR8, 0x7, URZ, 0xc0, !UPT ;  /* 0x00000007080d7892 */ /* 0x000fc4000f8ec0ff */
[----:B-1----:R-:W-:Y:S02]  /*02a0*/  ULEA UR5, UR6, UR5, 0x18 ;  /* 0x0000000506057291 */ /* 0x002fe4000f8ec0ff */
[----:B------:R-:W-:Y:S01]  /*02b0*/  LEA R7, R2, UR4, 0x3 ;  /* 0x0000000402077c11 */ /* 0x000fe2000f8e18ff */
[----:B------:R-:W-:Y:S02]  /*02c0*/  ULOP3.LUT UR8, UR8, 0x3, URZ, 0xc0, !UPT ;  /* 0x0000000308087892 */ /* 0x000fe4000f8ec0ff */
[----:B------:R-:W-:Y:S02]  /*02d0*/  USHF.R.S32.HI UR10, URZ, 0x1f, UR9 ;  /* 0x0000001fff0a7899 */ /* 0x000fe40008011409 */
[----:B------:R-:W-:Y:S01]  /*02e0*/  VIADD R7, R7, UR5 ;  /* 0x0000000507077c36 */ /* 0x000fe20008000000 */
[----:B------:R-:W-:Y:S01]  /*02f0*/  UIADD3 UR12, UPT, UPT, UR4, UR5, URZ ;  /* 0x00000005040c7290 */ /* 0x000fe2000fffe0ff */
[----:B------:R-:W-:-:S11]  /*0300*/  UMOV UR6, URZ ;  /* 0x000000ff00067c82 */ /* 0x000fd60008000000 */
.L_x_7:
[----:B------:R-:W0:Y:S01]  /*0310*/  LDC R25, c[0x0][0x3a4] ;  /* 0x0000e900ff197b82 */ /* 0x000e220000000800 */
[----:B------:R-:W1:Y:S01]  /*0320*/  LDCU.64 UR4, c[0x0][0x398] ;  /* 0x00007300ff0477ac */ /* 0x000e620008000a00 */
[----:B------:R-:W2:Y:S01]  /*0330*/  LDCU UR11, c[0x0][0x3a0] ;  /* 0x00007400ff0b77ac */ /* 0x000ea20008000800 */
[C---:B0-----:R-:W-:Y:S02]  /*0340*/  IMAD R6, R25.reuse, UR6, R2 ;  /* 0x0000000619067c24 */ /* 0x041fe4000f8e0202 */
[----:B------:R-:W-:-:S03]  /*0350*/  IMAD R17, R25, UR6, R0 ;  /* 0x0000000619117c24 */ /* 0x000fc6000f8e0200 */
[----:B-1----:R-:W-:Y:S02]  /*0360*/  ISETP.GE.AND P1, PT, R6, UR5, PT ;  /* 0x0000000506007c0c */ /* 0x002fe4000bf26270 */
[----:B------:R-:W-:Y:S02]  /*0370*/  ISETP.GE.AND P0, PT, R17, UR5, PT ;  /* 0x0000000511007c0c */ /* 0x000fe4000bf06270 */
[----:B------:R-:W-:Y:S02]  /*0380*/  ISETP.GE.OR P1, PT, R3, UR4, P1 ;  /* 0x0000000403007c0c */ /* 0x000fe40008f26670 */
[----:B--2---:R-:W-:-:S11]  /*0390*/  ISETP.GE.OR P0, PT, R4, UR11, P0 ;  /* 0x0000000b04007c0c */ /* 0x004fd60008706670 */
[----:B------:R-:W0:Y:S01]  /*03a0*/  @!P1 LDC.64 R12, c[0x0][0x380] ;  /* 0x0000e000ff0c9b82 */ /* 0x000e220000000a00 */
[----:B------:R-:W-:Y:S02]  /*03b0*/  @!P1 IMAD R15, R3, UR5, R6 ;  /* 0x00000005030f9c24 */ /* 0x000fe4000f8e0206 */
[----:B------:R-:W-:-:S05]  /*03c0*/  @!P0 IMAD R17, R17, UR11, R4 ;  /* 0x0000000b11118c24 */ /* 0x000fca000f8e0204 */
[----:B------:R-:W1:Y:S01]  /*03d0*/  @!P0 LDC.64 R10, c[0x0][0x388] ;  /* 0x0000e200ff0a8b82 */ /* 0x000e620000000a00 */
[----:B0-----:R-:W-:-:S04]  /*03e0*/  @!P1 IMAD.WIDE R14, R15, 0x8, R12 ;  /* 0x000000080f0e9825 */ /* 0x001fc800078e020c */
[----:B-1----:R-:W-:Y:S02]  /*03f0*/  @!P0 IMAD.WIDE R12, R17, 0x8, R10 ;  /* 0x00000008110c8825 */ /* 0x002fe400078e020a */
[----:B------:R-:W2:Y:S04]  /*0400*/  @!P1 LDG.E.64 R10, desc[UR14][R14.64] ;  /* 0x0000000e0e0a9981 */ /* 0x000ea8000c1e1b00 */
[----:B------:R-:W3:Y:S01]  /*0410*/  @!P0 LDG.E.64 R12, desc[UR14][R12.64] ;  /* 0x0000000e0c0c8981 */ /* 0x000ee2000c1e1b00 */
[----:B------:R-:W-:Y:S01]  /*0420*/  @!P1 MOV R6, 0x400 ;  /* 0x0000040000069802 */ /* 0x000fe20000000f00 */
[----:B------:R-:W-:Y:S01]  /*0430*/  @!P0 IMAD.IADD R19, R5, 0x1, R2 ;  /* 0x0000000105138824 */ /* 0x000fe200078e0202 */
[----:B------:R-:W0:Y:S04]  /*0440*/  @!P1 S2R R17, SR_CgaCtaId ;  /* 0x0000000000119919 */ /* 0x000e280000008800 */
[----:B------:R-:W-:-:S02]  /*0450*/  @!P0 LEA R19, R19, UR12, 0x3 ;  /* 0x0000000c13138c11 */ /* 0x000fc4000f8e18ff */
[----:B0-----:R-:W-:Y:S01]  /*0460*/  @!P1 LEA R17, R17, R6, 0x18 ;  /* 0x0000000611119211 */ /* 0x001fe200078ec0ff */
[----:B------:R-:W-:-:S04]  /*0470*/  @!P1 IMAD.IADD R6, R5, 0x1, R2 ;  /* 0x0000000105069824 */ /* 0x000fc800078e0202 */
[----:B------:R-:W-:-:S05]  /*0480*/  @!P1 IMAD R17, R6, 0x8, R17 ;  /* 0x0000000806119824 */ /* 0x000fca00078e0211 */
[----:B--2---:R0:W-:Y:S04]  /*0490*/  @!P1 STS.64 [R17], R10 ;  /* 0x0000000a11009388 */ /* 0x0041e80000000a00 */
[----:B---3--:R0:W-:Y:S01]  /*04a0*/  @!P0 STS.64 [R19], R12 ;  /* 0x0000000c13008388 */ /* 0x0081e20000000a00 */
[----:B------:R-:W-:Y:S01]  /*04b0*/  BAR.SYNC.DEFER_BLOCKING 0x0 ;  /* 0x0000000000007b1d */ /* 0x000fe20000010000 */
[----:B------:R-:W-:-:S13]  /*04c0*/  ISETP.NE.AND P0, PT, R25, RZ, PT ;  /* 0x000000ff1900720c */ /* 0x000fda0003f05270 */
[----:B0-----:R-:W-:Y:S05]  /*04d0*/  @!P0 BRA `(.L_x_2) ;  /* 0x0000000400b48947 */ /* 0x001fea0003800000 */
[----:B------:R-:W-:Y:S01]  /*04e0*/  ISETP.GE.U32.AND P0, PT, R25, 0x8, PT ;  /* 0x000000081900780c */ /* 0x000fe20003f06070 */
[----:B------:R-:W-:-:S12]  /*04f0*/  UMOV UR4, URZ ;  /* 0x000000ff00047c82 */ /* 0x000fd80008000000 */
[----:B------:R-:W-:Y:S05]  /*0500*/  @!P0 BRA `(.L_x_3) ;  /* 0x0000000000bc8947 */ /* 0x000fea0003800000 */
[----:B------:R-:W0:Y:S01]  /*0510*/  S2UR UR5, SR_CgaCtaId ;  /* 0x00000000000579c3 */ /* 0x000e220000008800 */
[----:B------:R-:W-:Y:S01]  /*0520*/  UMOV UR4, 0x400 ;  /* 0x0000040000047882 */ /* 0x000fe20000000000 */
[----:B------:R-:W-:Y:S01]  /*0530*/  IMAD.MOV.U32 R6, RZ, RZ, R7 ;  /* 0x000000ffff067224 */ /* 0x000fe200078e0007 */
[----:B0-----:R-:W-:-:S03]  /*0540*/  ULEA UR4, UR5, UR4, 0x18 ;  /* 0x0000000405047291 */ /* 0x001fc6000f8ec0ff */
[----:B------:R-:W-:-:S03]  /*0550*/  UMOV UR5, UR10 ;  /* 0x0000000a00057c82 */ /* 0x000fc60008000000 */
[----:B------:R-:W-:Y:S01]  /*0560*/  LEA R24, R5, UR4, 0x3 ;  /* 0x0000000405187c11 */ /* 0x000fe2000f8e18ff */
[----:B------:R-:W-:-:S04]  /*0570*/  UMOV UR4, UR9 ;  /* 0x0000000900047c82 */ /* 0x000fc80008000000 */
[----:B------:R-:W-:-:S07]  /*0580*/  VIADD R24, R24, 0x20 ;  /* 0x0000002018187836 */ /* 0x000fce0000000000 */
.L_x_4:
[----:B------:R-:W-:Y:S01]  /*0590*/  LDS.64 R14, [R24+-0x20] ;  /* 0xffffe000180e7984 */ /* 0x000fe20000000a00 */
[C---:B------:R-:W-:Y:S01]  /*05a0*/  IMAD R16, R25.reuse, 0x8, R6 ;  /* 0x0000000819107824 */ /* 0x040fe200078e0206 */
[----:B------:R-:W-:Y:S02]  /*05b0*/  UIADD3 UR4, UP0, UPT, UR4, -0x8, URZ ;  /* 0xfffffff804047890 */ /* 0x000fe4000ff1e0ff */
[----:B------:R0:W1:Y:S01]  /*05c0*/  LDS.64 R12, [R6] ;  /* 0x00000000060c7984 */ /* 0x0000620000000a00 */
[C---:B------:R-:W-:Y:S01]  /*05d0*/  IMAD R26, R25.reuse, 0x8, R16 ;  /* 0x00000008191a7824 */ /* 0x040fe200078e0210 */
[----:B------:R-:W-:Y:S02]  /*05e0*/  UIADD3.X UR5, UPT, UPT, UR5, -0x1, URZ, UP0, !UPT ;  /* 0xffffffff05057890 */ /* 0x000fe400087fe4ff */
[----:B------:R-:W-:Y:S01]  /*05f0*/  LDS.64 R10, [R24+-0x18] ;  /* 0xffffe800180a7984 */ /* 0x000fe20000000a00 */
[----:B------:R-:W-:Y:S01]  /*0600*/  IMAD R28, R25, 0x8, R26 ;  /* 0x00000008191c7824 */ /* 0x000fe200078e021a */
[----:B------:R-:W-:-:S02]  /*0610*/  UISETP.NE.U32.AND UP0, UPT, UR4, URZ, UPT ;  /* 0x000000ff0400728c */ /* 0x000fc4000bf05070 */
[----:B------:R-:W2:Y:S01]  /*0620*/  LDS.64 R22, [R16] ;  /* 0x0000000010167984 */ /* 0x000ea20000000a00 */
[C---:B------:R-:W-:Y:S01]  /*0630*/  IMAD R27, R25.reuse, 0x8, R28 ;  /* 0x00000008191b7824 */ /* 0x040fe200078e021c */
[----:B------:R-:W-:Y:S01]  /*0640*/  UISETP.NE.AND.EX UP0, UPT, UR5, URZ, UPT, UP0 ;  /* 0x000000ff0500728c */ /* 0x000fe2000bf05300 */
[C---:B0-----:R-:W-:Y:S01]  /*0650*/  IMAD R6, R25.reuse, 0x40, R6 ;  /* 0x0000004019067824 */ /* 0x041fe200078e0206 */
[----:B------:R0:W-:Y:S01]  /*0660*/  LDS.64 R18, [R26] ;  /* 0x000000001a127984 */ /* 0x0001e20000000a00 */
[----:B------:R-:W-:-:S03]  /*0670*/  IMAD R29, R25, 0x8, R27 ;  /* 0x00000008191d7824 */ /* 0x000fc600078e021b */
[----:B------:R-:W-:Y:S01]  /*0680*/  LDS.64 R16, [R27] ;  /* 0x000000001b107984 */ /* 0x000fe20000000a00 */
[----:B0-----:R-:W-:Y:S01]  /*0690*/  IMAD R26, R25, 0x8, R29 ;  /* 0x00000008191a7824 */ /* 0x001fe200078e021d */
[----:B-1----:R-:W-:Y:S02]  /*06a0*/  DFMA R12, R14, R12, R20 ;  /* 0x0000000c0e0c722b */ /* 0x002fe40000000014 */
[----:B------:R-:W0:Y:S04]  /*06b0*/  LDS.64 R20, [R24+-0x10] ;  /* 0xfffff00018147984 */ /* 0x000e280000000a00 */
[----:B------:R-:W-:Y:S02]  /*06c0*/  LDS.64 R14, [R24] ;  /* 0x00000000180e7984 */ /* 0x000fe40000000a00 */
[----:B--2---:R-:W-:-:S02]  /*06d0*/  DFMA R22, R10, R22, R12 ;  /* 0x000000160a16722b */ /* 0x004fc4000000000c */
[----:B------:R-:W-:Y:S04]  /*06e0*/  LDS.64 R10, [R24+-0x8] ;  /* 0xfffff800180a7984 */ /* 0x000fe80000000a00 */
[----:B------:R-:W1:Y:S02]  /*06f0*/  LDS.64 R12, [R28] ;  /* 0x000000001c0c7984 */ /* 0x000e640000000a00 */
[----:B0-----:R-:W-:Y:S01]  /*0700*/  DFMA R18, R20, R18, R22 ;  /* 0x000000121412722b */ /* 0x001fe20000000016 */
[----:B------:R-:W-:Y:S01]  /*0710*/  IMAD R22, R25, 0x8, R26 ;  /* 0x0000000819167824 */ /* 0x000fe200078e021a */
[----:B------:R-:W-:Y:S05]  /*0720*/  LDS.64 R20, [R24+0x18] ;  /* 0x0000180018147984 */ /* 0x000fea0000000a00 */
[----:B------:R-:W-:Y:S01]  /*0730*/  LDS.64 R22, [R22] ;  /* 0x0000000016167984 */ /* 0x000fe20000000a00 */
[----:B-1----:R-:W-:-:S03]  /*0740*/  DFMA R18, R10, R12, R18 ;  /* 0x0000000c0a12722b */ /* 0x002fc60000000012 */
[----:B------:R-:W-:Y:S04]  /*0750*/  LDS.64 R10, [R24+0x8] ;  /* 0x00000800180a7984 */ /* 0x000fe80000000a00 */
[----:B------:R-:W0:Y:S01]  /*0760*/  LDS.64 R12, [R29] ;  /* 0x000000001d0c7984 */ /* 0x000e220000000a00 */
[----:B------:R-:W-:-:S03]  /*0770*/  DFMA R14, R14, R16, R18 ;  /* 0x000000100e0e722b */ /* 0x000fc60000000012 */
[----:B------:R1:W-:Y:S04]  /*0780*/  LDS.64 R16, [R24+0x10] ;  /* 0x0000100018107984 */ /* 0x0003e80000000a00 */
[----:B------:R-:W2:Y:S01]  /*0790*/  LDS.64 R18, [R26] ;  /* 0x000000001a127984 */ /* 0x000ea20000000a00 */
[----:B-1----:R-:W-:Y:S01]  /*07a0*/  VIADD R24, R24, 0x40 ;  /* 0x0000004018187836 */ /* 0x002fe20000000000 */
[----:B0-----:R-:W-:-:S08]  /*07b0*/  DFMA R10, R10, R12, R14 ;  /* 0x0000000c0a0a722b */ /* 0x001fd0000000000e */
[----:B--2---:R-:W-:-:S08]  /*07c0*/  DFMA R10, R16, R18, R10 ;  /* 0x00000012100a722b */ /* 0x004fd0000000000a */
[----:B------:R-:W-:Y:S01]  /*07d0*/  DFMA R20, R20, R22, R10 ;  /* 0x000000161414722b */ /* 0x000fe2000000000a */
[----:B------:R-:W-:Y:S10]  /*07e0*/  BRA.U UP0, `(.L_x_4) ;  /* 0xfffffffd00687547 */ /* 0x000ff4000b83ffff */
[----:B------:R-:W-:-:S05]  /*07f0*/  UMOV UR4, UR9 ;  /* 0x0000000900047c82 */ /* 0x000fca0008000000 */
.L_x_3:
[----:B------:R-:W-:-:S09]  /*0800*/  UISETP.NE.AND UP0, UPT, UR13, URZ, UPT ;  /* 0x000000ff0d00728c */ /* 0x000fd2000bf05270 */
[----:B------:R-:W-:Y:S05]  /*0810*/  BRA.U !UP0, `(.L_x_2) ;  /* 0x0000000108e47547 */ /* 0x000fea000b800000 */
[----:B------:R-:W-:Y:S02]  /*0820*/  UIADD3 UR5, UPT, UPT, UR13, -0x1, URZ ;  /* 0xffffffff0d057890 */ /* 0x000fe4000fffe0ff */
[----:B------:R-:W-:Y:S02]  /*0830*/  UISETP.NE.AND UP1, UPT, UR8, URZ, UPT ;  /* 0x000000ff0800728c */ /* 0x000fe4000bf25270 */
[----:B------:R-:W-:-:S09]  /*0840*/  UISETP.GE.U32.AND UP0, UPT, UR5, 0x3, UPT ;  /* 0x000000030500788c */ /* 0x000fd2000bf06070 */
[----:B------:R-:W-:Y:S05]  /*0850*/  BRA.U !UP0, `(.L_x_5) ;  /* 0x00000001085c7547 */ /* 0x000fea000b800000 */
[----:B------:R-:W0:Y:S01]  /*0860*/  S2UR UR11, SR_CgaCtaId ;  /* 0x00000000000b79c3 */ /* 0x000e220000008800 */
[----:B------:R-:W-:Y:S01]  /*0870*/  UMOV UR5, 0x400 ;  /* 0x0000040000057882 */ /* 0x000fe20000000000 */
[----:B------:R-:W-:Y:S02]  /*0880*/  IMAD R10, R25, UR4, R2 ;  /* 0x00000004190a7c24 */ /* 0x000fe4000f8e0202 */
[----:B------:R-:W-:Y:S01]  /*0890*/  VIADD R6, R5, UR4 ;  /* 0x0000000405067c36 */ /* 0x000fe20008000000 */
[----:B------:R-:W-:Y:S02]  /*08a0*/  UIADD3 UR4, UPT, UPT, UR4, 0x4, URZ ;  /* 0x0000000404047890 */ /* 0x000fe4000fffe0ff */
[----:B------:R-:W-:-:S05]  /*08b0*/  LEA R24, R10, UR12, 0x3 ;  /* 0x0000000c0a187c11 */ /* 0x000fca000f8e18ff */
[----:B------:R-:W-:Y:S01]  /*08c0*/  LDS.64 R22, [R24] ;  /* 0x0000000018167984 */ /* 0x000fe20000000a00 */
[----:B------:R-:W-:-:S04]  /*08d0*/  IMAD R26, R25, 0x8, R24 ;  /* 0x00000008191a7824 */ /* 0x000fc800078e0218 */
[C---:B------:R-:W-:Y:S01]  /*08e0*/  IMAD R28, R25.reuse, 0x8, R26 ;  /* 0x00000008191c7824 */ /* 0x040fe200078e021a */
[----:B------:R-:W-:Y:S03]  /*08f0*/  LDS.64 R16, [R26] ;  /* 0x000000001a107984 */ /* 0x000fe60000000a00 */
[----:B------:R-:W-:Y:S01]  /*0900*/  IMAD R27, R25, 0x8, R28 ;  /* 0x00000008191b7824 */ /* 0x000fe200078e021c */
[----:B------:R-:W-:Y:S01]  /*0910*/  LDS.64 R12, [R28] ;  /* 0x000000001c0c7984 */ /* 0x000fe20000000a00 */
[----:B0-----:R-:W-:-:S06]  /*0920*/  ULEA UR5, UR11, UR5, 0x18 ;  /* 0x000000050b057291 */ /* 0x001fcc000f8ec0ff */
[----:B------:R-:W-:-:S05]  /*0930*/  LEA R6, R6, UR5, 0x3 ;  /* 0x0000000506067c11 */ /* 0x000fca000f8e18ff */
[----:B------:R-:W0:Y:S04]  /*0940*/  LDS.64 R18, [R6] ;  /* 0x0000000006127984 */ /* 0x000e280000000a00 */
[----:B------:R-:W1:Y:S04]  /*0950*/  LDS.64 R14, [R6+0x8] ;  /* 0x00000800060e7984 */ /* 0x000e680000000a00 */
[----:B------:R-:W2:Y:S01]  /*0960*/  LDS.64 R10, [R6+0x10] ;  /* 0x00001000060a7984 */ /* 0x000ea20000000a00 */
[----:B0-----:R-:W-:-:S03]  /*0970*/  DFMA R22, R18, R22, R20 ;  /* 0x000000161216722b */ /* 0x001fc60000000014 */
[----:B------:R-:W-:Y:S04]  /*0980*/  LDS.64 R18, [R6+0x18] ;  /* 0x0000180006127984 */ /* 0x000fe80000000a00 */
[----:B------:R-:W0:Y:S01]  /*0990*/  LDS.64 R20, [R27] ;  /* 0x000000001b147984 */ /* 0x000e220000000a00 */
[----:B-1----:R-:W-:-:S08]  /*09a0*/  DFMA R14, R14, R16, R22 ;  /* 0x000000100e0e722b */ /* 0x002fd00000000016 */
[----:B--2---:R-:W-:-:S08]  /*09b0*/  DFMA R10, R10, R12, R14 ;  /* 0x0000000c0a0a722b */ /* 0x004fd0000000000e */
[----:B0-----:R-:W-:-:S11]  /*09c0*/  DFMA R20, R18, R20, R10 ;  /* 0x000000141214722b */ /* 0x001fd6000000000a */
.L_x_5:
[----:B------:R-:W-:Y:S05]  /*09d0*/  BRA.U !UP1, `(.L_x_2) ;  /* 0x0000000109747547 */ /* 0x000fea000b800000 */
[----:B------:R-:W-:Y:S01]  /*09e0*/  UISETP.NE.AND UP0, UPT, UR8, 0x1, UPT ;  /* 0x000000010800788c */ /* 0x000fe2000bf05270 */
[----:B------:R-:W-:-:S08]  /*09f0*/  LOP3.LUT P0, RZ, R25, 0x1, RZ, 0xc0, !PT ;  /* 0x0000000119ff7812 */ /* 0x000fd0000780c0ff */
        /* <DEDUP_REMOVED lines=8> */
[----:B------:R-:W-:-:S06]  /*0a80*/  IMAD R16, R25, 0x8, R18 ;  /* 0x0000000819107824 */ /* 0x000fcc00078e0212 */
[----:B------:R-:W-:Y:S01]  /*0a90*/  LDS.64 R16, [R16] ;  /* 0x0000000010107984 */ /* 0x000fe20000000a00 */
[----:B0-----:R-:W-:-:S06]  /*0aa0*/  ULEA UR5, UR11, UR5, 0x18 ;  /* 0x000000050b057291 */ /* 0x001fcc000f8ec0ff */
[----:B------:R-:W-:-:S05]  /*0ab0*/  LEA R6, R6, UR5, 0x3 ;  /* 0x0000000506067c11 */ /* 0x000fca000f8e18ff */
[----:B------:R-:W0:Y:S04]  /*0ac0*/  LDS.64 R12, [R6] ;  /* 0x00000000060c7984 */ /* 0x000e280000000a00 */
[----:B------:R-:W1:Y:S01]  /*0ad0*/  LDS.64 R14, [R6+0x8] ;  /* 0x00000800060e7984 */ /* 0x000e620000000a00 */
[----:B0-----:R-:W-:-:S08]  /*0ae0*/  DFMA R10, R12, R10, R20 ;  /* 0x0000000a0c0a722b */ /* 0x001fd00000000014 */
[----:B-1----:R-:W-:-:S11]  /*0af0*/  DFMA R20, R14, R16, R10 ;  /* 0x000000100e14722b */ /* 0x002fd6000000000a */
.L_x_6:
[----:B------:R-:W-:Y:S05]  /*0b00*/  @!P0 BRA `(.L_x_2) ;  /* 0x0000000000288947 */ /* 0x000fea0003800000 */
[----:B------:R-:W0:Y:S01]  /*0b10*/  S2UR UR11, SR_CgaCtaId ;  /* 0x00000000000b79c3 */ /* 0x000e220000008800 */
[----:B------:R-:W-:Y:S01]  /*0b20*/  UMOV UR5, 0x400 ;  /* 0x0000040000057882 */ /* 0x000fe20000000000 */
[----:B------:R-:W-:Y:S02]  /*0b30*/  IMAD R25, R25, UR4, R2 ;  /* 0x0000000419197c24 */ /* 0x000fe4000f8e0202 */
[----:B------:R-:W-:-:S03]  /*0b40*/  VIADD R6, R5, UR4 ;  /* 0x0000000405067c36 */ /* 0x000fc60008000000 */
[----:B------:R-:W-:-:S06]  /*0b50*/  LEA R12, R25, UR12, 0x3 ;  /* 0x0000000c190c7c11 */ /* 0x000fcc000f8e18ff */
[----:B------:R-:W-:Y:S01]  /*0b60*/  LDS.64 R12, [R12] ;  /* 0x000000000c0c7984 */ /* 0x000fe20000000a00 */
[----:B0-----:R-:W-:-:S06]  /*0b70*/  ULEA UR5, UR11, UR5, 0x18 ;  /* 0x000000050b057291 */ /* 0x001fcc000f8ec0ff */
[----:B------:R-:W-:-:S05]  /*0b80*/  LEA R6, R6, UR5, 0x3 ;  /* 0x0000000506067c11 */ /* 0x000fca000f8e18ff */
[----:B------:R-:W0:Y:S02]  /*0b90*/  LDS.64 R10, [R6] ;  /* 0x00000000060a7984 */ /* 0x000e240000000a00 */
[----:B0-----:R-:W-:-:S11]  /*0ba0*/  DFMA R20, R10, R12, R20 ;  /* 0x0000000c0a14722b */ /* 0x001fd60000000014 */
.L_x_2:
[----:B------:R-:W-:Y:S01]  /*0bb0*/  UIADD3 UR6, UP0, UPT, UR6, 0x1, URZ ;  /* 0x0000000106067890 */ /* 0x000fe2000ff1e0ff */
[----:B------:R-:W-:Y:S03]  /*0bc0*/  BAR.SYNC.DEFER_BLOCKING 0x0 ;  /* 0x0000000000007b1d */ /* 0x000fe60000010000 */
[----:B------:R-:W-:-:S09]  /*0bd0*/  UIADD3.X UR7, UPT, UPT, URZ, UR7, URZ, UP0, !UPT ;  /* 0x00000007ff077290 */ /* 0x000fd200087fe4ff */
[----:B------:R-:W0:Y:S02]  /*0be0*/  I2F.F64.U64 R10, UR6 ;  /* 0x00000006000a7d12 */ /* 0x000e240008301800 */
[----:B0-----:R-:W-:-:S14]  /*0bf0*/  DSETP.GT.AND P0, PT, R8, R10, PT ;  /* 0x0000000a0800722a */ /* 0x001fdc0003f04000 */
[----:B------:R-:W-:Y:S05]  /*0c00*/  @P0 BRA `(.L_x_7) ;  /* 0xfffffff400c00947 */ /* 0x000fea000383ffff */
.L_x_1:
[----:B------:R-:W0:Y:S01]  /*0c10*/  LDCU UR4, c[0x0][0x398] ;  /* 0x00007300ff0477ac */ /* 0x000e220008000800 */
[----:B------:R-:W1:Y:S01]  /*0c20*/  LDCU UR5, c[0x0][0x3a0] ;  /* 0x00007400ff0577ac */ /* 0x000e620008000800 */
[----:B0-----:R-:W-:-:S04]  /*0c30*/  ISETP.GE.AND P0, PT, R3, UR4, PT ;  /* 0x0000000403007c0c */ /* 0x001fc8000bf06270 */
[----:B-1----:R-:W-:-:S13]  /*0c40*/  ISETP.GE.OR P0, PT, R4, UR5, P0 ;  /* 0x0000000504007c0c */ /* 0x002fda0008706670 */
[----:B------:R-:W-:Y:S05]  /*0c50*/  @P0 EXIT ;  /* 0x000000000000094d */ /* 0x000fea0003800000 */
[----:B------:R-:W0:Y:S01]  /*0c60*/  LDC.64 R6, c[0x0][0x390] ;  /* 0x0000e400ff067b82 */ /* 0x000e220000000a00 */
[----:B------:R-:W-:-:S04]  /*0c70*/  IMAD R3, R3, UR5, R4 ;  /* 0x0000000503037c24 */ /* 0x000fc8000f8e0204 */
[----:B0-----:R-:W-:-:S05]  /*0c80*/  IMAD.WIDE R2, R3, 0x8, R6 ;  /* 0x0000000803027825 */ /* 0x001fca00078e0206 */
[----:B------:R-:W-:Y:S01]  /*0c90*/  STG.E.64 desc[UR14][R2.64], R20 ;  /* 0x0000001402007986 */ /* 0x000fe2000c101b0e */
[----:B------:R-:W-:Y:S05]  /*0ca0*/  EXIT ;  /* 0x000000000000794d */ /* 0x000fea0003800000 */
        .weak           $__internal_0_$__cuda_sm20_div_rn_f64_full
        .type           $__internal_0_$__cuda_sm20_div_rn_f64_full,@function
        .size           $__internal_0_$__cuda_sm20_div_rn_f64_full,(.L_x_14 - $__internal_0_$__cuda_sm20_div_rn_f64_full)
$__internal_0_$__cuda_sm20_div_rn_f64_full:
[C---:B------:R-:W-:Y:S01]  /*0cb0*/  FSETP.GEU.AND P0, PT, |R19|.reuse, 1.469367938527859385e-39, PT ;  /* 0x001000001300780b */ /* 0x040fe20003f0e200 */
[----:B------:R-:W-:Y:S01]  /*0cc0*/  IMAD.MOV.U32 R8, RZ, RZ, R18 ;  /* 0x000000ffff087224 */ /* 0x000fe200078e0012 */
[----:B------:R-:W-:Y:S01]  /*0cd0*/  LOP3.LUT R6, R19, 0x800fffff, RZ, 0xc0, !PT ;  /* 0x800fffff13067812 */ /* 0x000fe200078ec0ff */
[----:B------:R-:W-:Y:S01]  /*0ce0*/  IMAD.MOV.U32 R9, RZ, RZ, R19 ;  /* 0x000000ffff097224 */ /* 0x000fe200078e0013 */
[----:B------:R-:W-:Y:S01]  /*0cf0*/  LOP3.LUT R21, R11, 0x7ff00000, RZ, 0xc0, !PT ;  /* 0x7ff000000b157812 */ /* 0x000fe200078ec0ff */
[----:B------:R-:W-:Y:S01]  /*0d00*/  IMAD.MOV.U32 R14, RZ, RZ, 0x1 ;  /* 0x00000001ff0e7424 */ /* 0x000fe200078e00ff */
[----:B------:R-:W-:Y:S01]  /*0d10*/  LOP3.LUT R7, R6, 0x3ff00000, RZ, 0xfc, !PT ;  /* 0x3ff0000006077812 */ /* 0x000fe200078efcff */
[----:B------:R-:W-:Y:S01]  /*0d20*/  IMAD.MOV.U32 R20, RZ, RZ, 0x1ca00000 ;  /* 0x1ca00000ff147424 */ /* 0x000fe200078e00ff */
[----:B------:R-:W-:Y:S01]  /*0d30*/  MOV R6, R18 ;  /* 0x0000001200067202 */ /* 0x000fe20000000f00 */
[----:B------:R-:W-:Y:S01]  /*0d40*/  IMAD.MOV.U32 R23, RZ, RZ, R21 ;  /* 0x000000ffff177224 */ /* 0x000fe200078e0015 */
[----:B------:R-:W-:-:S03]  /*0d50*/  LOP3.LUT R18, R19, 0x7ff00000, RZ, 0xc0, !PT ;  /* 0x7ff0000013127812 */ /* 0x000fc600078ec0ff */
[----:B------:R-:W-:Y:S01]  /*0d60*/  @!P0 DMUL R6, R8, 8.98846567431157953865e+307 ;  /* 0x7fe0000008068828 */ /* 0x000fe20000000000 */
[----:B------:R-:W-:-:S05]  /*0d70*/  ISETP.GE.U32.AND P1, PT, R21, R18, PT ;  /* 0x000000121500720c */ /* 0x000fca0003f26070 */
[----:B------:R-:W0:Y:S02]  /*0d80*/  MUFU.RCP64H R15, R7 ;  /* 0x00000007000f7308 */ /* 0x000e240000001800 */
[----:B0-----:R-:W-:-:S08]  /*0d90*/  DFMA R12, R14, -R6, 1 ;  /* 0x3ff000000e0c742b */ /* 0x001fd00000000806 */
[----:B------:R-:W-:-:S08]  /*0da0*/  DFMA R12, R12, R12, R12 ;  /* 0x0000000c0c0c722b */ /* 0x000fd0000000000c */
[----:B------:R-:W-:Y:S01]  /*0db0*/  DFMA R14, R14, R12, R14 ;  /* 0x0000000c0e0e722b */ /* 0x000fe2000000000e */
[----:B------:R-:W-:Y:S01]  /*0dc0*/  SEL R13, R20, 0x63400000, !P1 ;  /* 0x63400000140d7807 */ /* 0x000fe20004800000 */
[----:B------:R-:W-:Y:S01]  /*0dd0*/  IMAD.MOV.U32 R12, RZ, RZ, R10 ;  /* 0x000000ffff0c7224 */ /* 0x000fe200078e000a */
[----:B------:R-:W-:Y:S02]  /*0de0*/  FSETP.GEU.AND P1, PT, |R11|, 1.469367938527859385e-39, PT ;  /* 0x001000000b00780b */ /* 0x000fe40003f2e200 */
[----:B------:R-:W-:-:S03]  /*0df0*/  LOP3.LUT R13, R13, 0x800fffff, R11, 0xf8, !PT ;  /* 0x800fffff0d0d7812 */ /* 0x000fc600078ef80b */
[----:B------:R-:W-:-:S08]  /*0e00*/  DFMA R16, R14, -R6, 1 ;  /* 0x3ff000000e10742b */ /* 0x000fd00000000806 */
[----:B------:R-:W-:Y:S01]  /*0e10*/  DFMA R14, R14, R16, R14 ;  /* 0x000000100e0e722b */ /* 0x000fe2000000000e */
[----:B------:R-:W-:Y:S10]  /*0e20*/  @P1 BRA `(.L_x_8) ;  /* 0x0000000000201947 */ /* 0x000ff40003800000 */
[----:B------:R-:W-:-:S04]  /*0e30*/  LOP3.LUT R16, R9, 0x7ff00000, RZ, 0xc0, !PT ;  /* 0x7ff0000009107812 */ /* 0x000fc800078ec0ff */
[----:B------:R-:W-:Y:S01]  /*0e40*/  ISETP.GE.U32.AND P1, PT, R21, R16, PT ;  /* 0x000000101500720c */ /* 0x000fe20003f26070 */
[----:B------:R-:W-:-:S03]  /*0e50*/  IMAD.MOV.U32 R16, RZ, RZ, RZ ;  /* 0x000000ffff107224 */ /* 0x000fc600078e00ff */
[----:B------:R-:W-:-:S04]  /*0e60*/  SEL R17, R20, 0x63400000, !P1 ;  /* 0x6340000014117807 */ /* 0x000fc80004800000 */
[----:B------:R-:W-:-:S04]  /*0e70*/  LOP3.LUT R17, R17, 0x80000000, R11, 0xf8, !PT ;  /* 0x8000000011117812 */ /* 0x000fc800078ef80b */
[----:B------:R-:W-:-:S06]  /*0e80*/  LOP3.LUT R17, R17, 0x100000, RZ, 0xfc, !PT ;  /* 0x0010000011117812 */ /* 0x000fcc00078efcff */
[----:B------:R-:W-:-:S10]  /*0e90*/  DFMA R12, R12, 2, -R16 ;  /* 0x400000000c0c782b */ /* 0x000fd40000000810 */
[----:B------:R-:W-:-:S07]  /*0ea0*/  LOP3.LUT R23, R13, 0x7ff00000, RZ, 0xc0, !PT ;  /* 0x7ff000000d177812 */ /* 0x000fce00078ec0ff */
.L_x_8:
[----:B------:R-:W-:Y:S01]  /*0eb0*/  IMAD.MOV.U32 R24, RZ, RZ, R18 ;  /* 0x000000ffff187224 */ /* 0x000fe200078e0012 */
[----:B------:R-:W-:Y:S01]  /*0ec0*/  @!P0 LOP3.LUT R24, R7, 0x7ff00000, RZ, 0xc0, !PT ;  /* 0x7ff0000007188812 */ /* 0x000fe200078ec0ff */
[----:B------:R-:W-:Y:S01]  /*0ed0*/  VIADD R25, R23, 0xffffffff ;  /* 0xffffffff17197836 */ /* 0x000fe20000000000 */
[----:B------:R-:W-:-:S04]  /*0ee0*/  DMUL R16, R14, R12 ;  /* 0x0000000c0e107228 */ /* 0x000fc80000000000 */
[----:B------:R-:W-:Y:S01]  /*0ef0*/  ISETP.GT.U32.AND P0, PT, R25, 0x7feffffe, PT ;  /* 0x7feffffe1900780c */ /* 0x000fe20003f04070 */
[----:B------:R-:W-:-:S03]  /*0f00*/  VIADD R25, R24, 0xffffffff ;  /* 0xffffffff18197836 */ /* 0x000fc60000000000 */
[----:B------:R-:W-:Y:S02]  /*0f10*/  DFMA R18, R16, -R6, R12 ;  /* 0x800000061012722b */ /* 0x000fe4000000000c */
[----:B------:R-:W-:-:S06]  /*0f20*/  ISETP.GT.U32.OR P0, PT, R25, 0x7feffffe, P0 ;  /* 0x7feffffe1900780c */ /* 0x000fcc0000704470 */
[----:B------:R-:W-:-:S07]  /*0f30*/  DFMA R18, R14, R18, R16 ;  /* 0x000000120e12722b */ /* 0x000fce0000000010 */
[----:B------:R-:W-:Y:S05]  /*0f40*/  @P0 BRA `(.L_x_9) ;  /* 0x00000000006c0947 */ /* 0x000fea0003800000 */
[----:B------:R-:W-:-:S04]  /*0f50*/  LOP3.LUT R14, R9, 0x7ff00000, RZ, 0xc0, !PT ;  /* 0x7ff00000090e7812 */ /* 0x000fc800078ec0ff */
[CC--:B------:R-:W-:Y:S02]  /*0f60*/  VIADDMNMX R10, R21.reuse, -R14.reuse, 0xb9600000, !PT ;  /* 0xb9600000150a7446 */ /* 0x0c0fe4000780090e */
[----:B------:R-:W-:Y:S02]  /*0f70*/  ISETP.GE.U32.AND P0, PT, R21, R14, PT ;  /* 0x0000000e1500720c */ /* 0x000fe40003f06070 */
[----:B------:R-:W-:Y:S02]  /*0f80*/  VIMNMX R10, PT, PT, R10, 0x46a00000, PT ;  /* 0x46a000000a0a7848 */ /* 0x000fe40003fe0100 */
[----:B------:R-:W-:-:S05]  /*0f90*/  SEL R11, R20, 0x63400000, !P0 ;  /* 0x63400000140b7807 */ /* 0x000fca0004000000 */
[----:B------:R-:W-:Y:S02]  /*0fa0*/  IMAD.IADD R16, R10, 0x1, -R11 ;  /* 0x000000010a107824 */ /* 0x000fe400078e0a0b */
[----:B------:R-:W-:Y:S02]  /*0fb0*/  IMAD.MOV.U32 R10, RZ, RZ, RZ ;  /* 0x000000ffff0a7224 */ /* 0x000fe400078e00ff */
[----:B------:R-:W-:-:S06]  /*0fc0*/  VIADD R11, R16, 0x7fe00000 ;  /* 0x7fe00000100b7836 */ /* 0x000fcc0000000000 */
[----:B------:R-:W-:-:S10]  /*0fd0*/  DMUL R14, R18, R10 ;  /* 0x0000000a120e7228 */ /* 0x000fd40000000000 */
[----:B------:R-:W-:-:S13]  /*0fe0*/  FSETP.GTU.AND P0, PT, |R15|, 1.469367938527859385e-39, PT ;  /* 0x001000000f00780b */ /* 0x000fda0003f0c200 */
[----:B------:R-:W-:Y:S05]  /*0ff0*/  @P0 BRA `(.L_x_10) ;  /* 0x0000000000940947 */ /* 0x000fea0003800000 */
[----:B------:R-:W-:Y:S01]  /*1000*/  DFMA R6, R18, -R6, R12 ;  /* 0x800000061206722b */ /* 0x000fe2000000000c */
[----:B------:R-:W-:-:S09]  /*1010*/  IMAD.MOV.U32 R10, RZ, RZ, RZ ;  /* 0x000000ffff0a7224 */ /* 0x000fd200078e00ff */
[C---:B------:R-:W-:Y:S02]  /*1020*/  FSETP.NEU.AND P0, PT, R7.reuse, RZ, PT ;  /* 0x000000ff0700720b */ /* 0x040fe40003f0d000 */
[----:B------:R-:W-:-:S04]  /*1030*/  LOP3.LUT R9, R7, 0x80000000, R9, 0x48, !PT ;  /* 0x8000000007097812 */ /* 0x000fc800078e4809 */
[----:B------:R-:W-:-:S07]  /*1040*/  LOP3.LUT R11, R9, R11, RZ, 0xfc, !PT ;  /* 0x0000000b090b7212 */ /* 0x000fce00078efcff */
[----:B------:R-:W-:Y:S05]  /*1050*/  @!P0 BRA `(.L_x_10) ;  /* 0x00000000007c8947 */ /* 0x000fea0003800000 */
[----:B------:R-:W-:Y:S01]  /*1060*/  IADD3 R7, PT, PT, -R16, RZ, RZ ;  /* 0x000000ff10077210 */ /* 0x000fe20007ffe1ff */
[----:B------:R-:W-:Y:S01]  /*1070*/  IMAD.MOV.U32 R6, RZ, RZ, RZ ;  /* 0x000000ffff067224 */ /* 0x000fe200078e00ff */
[----:B------:R-:W-:-:S05]  /*1080*/  DMUL.RP R10, R18, R10 ;  /* 0x0000000a120a7228 */ /* 0x000fca0000008000 */
[----:B------:R-:W-:-:S05]  /*1090*/  DFMA R6, R14, -R6, R18 ;  /* 0x800000060e06722b */ /* 0x000fca0000000012 */
[----:B------:R-:W-:Y:S02]  /*10a0*/  LOP3.LUT R9, R11, R9, RZ, 0x3c, !PT ;  /* 0x000000090b097212 */ /* 0x000fe400078e3cff */
[----:B------:R-:W-:-:S04]  /*10b0*/  IADD3 R6, PT, PT, -R16, -0x43300000, RZ ;  /* 0xbcd0000010067810 */ /* 0x000fc80007ffe1ff */
[----:B------:R-:W-:-:S04]  /*10c0*/  FSETP.NEU.AND P0, PT, |R7|, R6, PT ;  /* 0x000000060700720b */ /* 0x000fc80003f0d200 */
[----:B------:R-:W-:Y:S02]  /*10d0*/  FSEL R14, R10, R14, !P0 ;  /* 0x0000000e0a0e7208 */ /* 0x000fe40004000000 */
[----:B------:R-:W-:Y:S01]  /*10e0*/  FSEL R15, R9, R15, !P0 ;  /* 0x0000000f090f7208 */ /* 0x000fe20004000000 */
[----:B------:R-:W-:Y:S06]  /*10f0*/  BRA `(.L_x_10) ;  /* 0x0000000000547947 */ /* 0x000fec0003800000 */
.L_x_9:
[----:B------:R-:W-:-:S14]  /*1100*/  DSETP.NAN.AND P0, PT, R10, R10, PT ;  /* 0x0000000a0a00722a */ /* 0x000fdc0003f08000 */
[----:B------:R-:W-:Y:S05]  /*1110*/  @P0 BRA `(.L_x_11) ;  /* 0x0000000000440947 */ /* 0x000fea0003800000 */
[----:B------:R-:W-:-:S14]  /*1120*/  DSETP.NAN.AND P0, PT, R8, R8, PT ;  /* 0x000000080800722a */ /* 0x000fdc0003f08000 */
[----:B------:R-:W-:Y:S05]  /*1130*/  @P0 BRA `(.L_x_12) ;  /* 0x0000000000300947 */ /* 0x000fea0003800000 */
[----:B------:R-:W-:Y:S01]  /*1140*/  ISETP.NE.AND P0, PT, R23, R24, PT ;  /* 0x000000181700720c */ /* 0x000fe20003f05270 */
[----:B------:R-:W-:Y:S02]  /*1150*/  IMAD.MOV.U32 R14, RZ, RZ, 0x0 ;  /* 0x00000000ff0e7424 */ /* 0x000fe400078e00ff */
[----:B------:R-:W-:-:S10]  /*1160*/  IMAD.MOV.U32 R15, RZ, RZ, -0x80000 ;  /* 0xfff80000ff0f7424 */ /* 0x000fd400078e00ff */
[----:B------:R-:W-:Y:S05]  /*1170*/  @!P0 BRA `(.L_x_10) ;  /* 0x0000000000348947 */ /* 0x000fea0003800000 */
[----:B------:R-:W-:Y:S02]  /*1180*/  ISETP.NE.AND P0, PT, R23, 0x7ff00000, PT ;  /* 0x7ff000001700780c */ /* 0x000fe40003f05270 */
[----:B------:R-:W-:Y:S02]  /*1190*/  LOP3.LUT R15, R11, 0x80000000, R9, 0x48, !PT ;  /* 0x800000000b0f7812 */ /* 0x000fe400078e4809 */
[----:B------:R-:W-:-:S13]  /*11a0*/  ISETP.EQ.OR P0, PT, R24, RZ, !P0 ;  /* 0x000000ff1800720c */ /* 0x000fda0004702670 */
[----:B------:R-:W-:Y:S01]  /*11b0*/  @P0 LOP3.LUT R6, R15, 0x7ff00000, RZ, 0xfc, !PT ;  /* 0x7ff000000f060812 */ /* 0x000fe200078efcff */
[----:B------:R-:W-:Y:S02]  /*11c0*/  @!P0 IMAD.MOV.U32 R14, RZ, RZ, RZ ;  /* 0x000000ffff0e8224 */ /* 0x000fe400078e00ff */
[----:B------:R-:W-:Y:S02]  /*11d0*/  @P0 IMAD.MOV.U32 R14, RZ, RZ, RZ ;  /* 0x000000ffff0e0224 */ /* 0x000fe400078e00ff */
[----:B------:R-:W-:Y:S01]  /*11e0*/  @P0 IMAD.MOV.U32 R15, RZ, RZ, R6 ;  /* 0x000000ffff0f0224 */ /* 0x000fe200078e0006 */
[----:B------:R-:W-:Y:S06]  /*11f0*/  BRA `(.L_x_10) ;  /* 0x0000000000147947 */ /* 0x000fec0003800000 */
.L_x_12:
[----:B------:R-:W-:Y:S01]  /*1200*/  LOP3.LUT R15, R9, 0x80000, RZ, 0xfc, !PT ;  /* 0x00080000090f7812 */ /* 0x000fe200078efcff */
[----:B------:R-:W-:Y:S01]  /*1210*/  IMAD.MOV.U32 R14, RZ, RZ, R8 ;  /* 0x000000ffff0e7224 */ /* 0x000fe200078e0008 */
[----:B------:R-:W-:Y:S06]  /*1220*/  BRA `(.L_x_10) ;  /* 0x0000000000087947 */ /* 0x000fec0003800000 */
.L_x_11:
[----:B------:R-:W-:Y:S01]  /*1230*/  LOP3.LUT R15, R11, 0x80000, RZ, 0xfc, !PT ;  /* 0x000800000b0f7812 */ /* 0x000fe200078efcff */
[----:B------:R-:W-:-:S07]  /*1240*/  IMAD.MOV.U32 R14, RZ, RZ, R10 ;  /* 0x000000ffff0e7224 */ /* 0x000fce00078e000a */
.L_x_10:
[----:B------:R-:W-:Y:S02]  /*1250*/  IMAD.MOV.U32 R23, RZ, RZ, 0x0 ;  /* 0x00000000ff177424 */ /* 0x000fe400078e00ff */
[----:B------:R-:W-:Y:S02]  /*1260*/  IMAD.MOV.U32 R8, RZ, RZ, R14 ;  /* 0x000000ffff087224 */ /* 0x000fe400078e000e */
[----:B------:R-:W-:Y:S01]  /*1270*/  IMAD.MOV.U32 R9, RZ, RZ, R15 ;  /* 0x000000ffff097224 */ /* 0x000fe200078e000f */
[----:B------:R-:W-:Y:S06]  /*1280*/  RET.REL.NODEC R22 `(_Z33gpu_matrixmult_rectangular_sharedPdS_S_iiii) ;  /* 0xffffffec165c7950 */ /* 0x000fec0003c3ffff */
.L_x_13:
[----:B------:R-:W-:-:S00]  /*1290*/  BRA `(.L_x_13) ;  /* 0xfffffffc00fc7947 */ /* 0x000fc0000383ffff */
[----:B------:R-:W-:-:S00]  /*12a0*/  NOP ;  /* 0x0000000000007918 */ /* 0x000fc00000000000 */
        /* <DEDUP_REMOVED lines=13> */
.L_x_14:


//--------------------- .nv.shared._Z33gpu_matrixmult_rectangular_sharedPdS_S_iiii --------------------------
	.section	.nv.shared._Z33gpu_matrixmult_rectangular_sharedPdS_S_iiii,"aw",@nobits
	.sectionflags	@""
	.align	16
	.zero		1024


//--------------------- .nv.shared.reserved.0     --------------------------
	.section	.nv.shared.reserved.0,"aw",@nobits
	.weak		__nv_reservedSMEM_offset_0_alias
	.size		__nv_reservedSMEM_offset_0_alias, 0, 64
	.other		__nv_reservedSMEM_offset_0_alias,@"STO_CUDA_RESERVED_SHARED STV_DEFAULT"
__nv_reservedSMEM_offset_0_alias:
	.zero		0
	.zero		64


//--------------------- .nv.constant0._Z33gpu_matrixmult_rectangular_sharedPdS_S_iiii --------------------------
	.section	.nv.constant0._Z33gpu_matrixmult_rectangular_sharedPdS_S_iiii,"a",@progbits
	.sectionflags	@""
	.align	4
.nv.constant0._Z33gpu_matrixmult_rectangular_sharedPdS_S_iiii:
	.zero		936


//--------------------- SYMBOLS --------------------------

	.type		.nv.reservedSmem.offset0,@object
	.size		.nv.reservedSmem.offset0,0x4
	.type		.nv.reservedSmem.cap,@object
	.size		.nv.reservedSmem.cap,0x4
